	.headerflags	@"EF_CUDA_TEXMODE_UNIFIED EF_CUDA_64BIT_ADDRESS EF_CUDA_ACCELERATORS EF_CUDA_SM90 EF_CUDA_VIRTUAL_SM(EF_CUDA_SM90)"
	.elftype	@"ET_EXEC"


//--------------------- .nv.info                  --------------------------
	.section	.nv.info,"",@"SHT_CUDA_INFO"
	.align	4


	//----- nvinfo : EIATTR_REGCOUNT
	.align		4
        /*0000*/ 	.byte	0x04, 0x2f
        /*0002*/ 	.short	(.L_3 - .L_2)
	.align		4
.L_2:
        /*0004*/ 	.word	index@(triton_poi_fused__native_batch_norm_legit_no_training_convolution_relu_threshold_backward_0)
        /*0008*/ 	.word	0x00000013


	//----- nvinfo : EIATTR_MIN_STACK_SIZE
	.align		4
.L_3:
        /*000c*/ 	.byte	0x04, 0x12
        /*000e*/ 	.short	(.L_5 - .L_4)
	.align		4
.L_4:
        /*0010*/ 	.word	index@(triton_poi_fused__native_batch_norm_legit_no_training_convolution_relu_threshold_backward_0)
        /*0014*/ 	.word	0x00000000


	//----- nvinfo : EIATTR_FRAME_SIZE
	.align		4
.L_5:
        /*0018*/ 	.byte	0x04, 0x11
        /*001a*/ 	.short	(.L_7 - .L_6)
	.align		4
.L_6:
        /*001c*/ 	.word	index@(triton_poi_fused__native_batch_norm_legit_no_training_convolution_relu_threshold_backward_0)
        /*0020*/ 	.word	0x00000000


	//----- nvinfo : EIATTR_MIN_STACK_SIZE
	.align		4
.L_7:
        /*0024*/ 	.byte	0x04, 0x12
        /*0026*/ 	.short	(.L_9 - .L_8)
	.align		4
.L_8:
        /*0028*/ 	.word	index@(triton_poi_fused__native_batch_norm_legit_no_training_convolution_relu_threshold_backward_0)
        /*002c*/ 	.word	0x00000000
.L_9:


//--------------------- .nv.info.triton_poi_fused__native_batch_norm_legit_no_training_convolution_relu_threshold_backward_0 --------------------------
	.section	.nv.info.triton_poi_fused__native_batch_norm_legit_no_training_convolution_relu_threshold_backward_0,"",@"SHT_CUDA_INFO"
	.sectionflags	@""
	.align	4


	//----- nvinfo : EIATTR_CUDA_API_VERSION
	.align		4
        /*0000*/ 	.byte	0x04, 0x37
        /*0002*/ 	.short	(.L_11 - .L_10)
.L_10:
        /*0004*/ 	.word	0x0000007c


	//----- nvinfo : EIATTR_KPARAM_INFO
	.align		4
.L_11:
        /*0008*/ 	.byte	0x04, 0x17
        /*000a*/ 	.short	(.L_13 - .L_12)
.L_12:
        /*000c*/ 	.word	0x00000000
        /*0010*/ 	.short	0x0008
        /*0012*/ 	.short	0x0040
        /*0014*/ 	.byte	0x00, 0xf0, 0x11, 0x00


	//----- nvinfo : EIATTR_KPARAM_INFO
	.align		4
.L_13:
        /*0018*/ 	.byte	0x04, 0x17
        /*001a*/ 	.short	(.L_15 - .L_14)
.L_14:
        /*001c*/ 	.word	0x00000000
        /*0020*/ 	.short	0x0007
        /*0022*/ 	.short	0x0038
        /*0024*/ 	.byte	0x00, 0xf4, 0x21, 0x00


	//----- nvinfo : EIATTR_KPARAM_INFO
	.align		4
.L_15:
        /*0028*/ 	.byte	0x04, 0x17
        /*002a*/ 	.short	(.L_17 - .L_16)
.L_16:
        /*002c*/ 	.word	0x00000000
        /*0030*/ 	.short	0x0006
        /*0032*/ 	.short	0x0030
        /*0034*/ 	.byte	0x00, 0xf4, 0x21, 0x00


	//----- nvinfo : EIATTR_KPARAM_INFO
	.align		4
.L_17:
        /*0038*/ 	.byte	0x04, 0x17
        /*003a*/ 	.short	(.L_19 - .L_18)
.L_18:
        /*003c*/ 	.word	0x00000000
        /*0040*/ 	.short	0x0005
        /*0042*/ 	.short	0x0028
        /*0044*/ 	.byte	0x00, 0xf4, 0x21, 0x00


	//----- nvinfo : EIATTR_KPARAM_INFO
	.align		4
.L_19:
        /*0048*/ 	.byte	0x04, 0x17
        /*004a*/ 	.short	(.L_21 - .L_20)
.L_20:
        /*004c*/ 	.word	0x00000000
        /*0050*/ 	.short	0x0004
        /*0052*/ 	.short	0x0020
        /*0054*/ 	.byte	0x00, 0xf4, 0x21, 0x00


	//----- nvinfo : EIATTR_KPARAM_INFO
	.align		4
.L_21:
        /*0058*/ 	.byte	0x04, 0x17
        /*005a*/ 	.short	(.L_23 - .L_22)
.L_22:
        /*005c*/ 	.word	0x00000000
        /*0060*/ 	.short	0x0003
        /*0062*/ 	.short	0x0018
        /*0064*/ 	.byte	0x00, 0xf4, 0x21, 0x00


	//----- nvinfo : EIATTR_KPARAM_INFO
	.align		4
.L_23:
        /*0068*/ 	.byte	0x04, 0x17
        /*006a*/ 	.short	(.L_25 - .L_24)
.L_24:
        /*006c*/ 	.word	0x00000000
        /*0070*/ 	.short	0x0002
        /*0072*/ 	.short	0x0010
        /*0074*/ 	.byte	0x00, 0xf4, 0x21, 0x00


	//----- nvinfo : EIATTR_KPARAM_INFO
	.align		4
.L_25:
        /*0078*/ 	.byte	0x04, 0x17
        /*007a*/ 	.short	(.L_27 - .L_26)
.L_26:
        /*007c*/ 	.word	0x00000000
        /*0080*/ 	.short	0x0001
        /*0082*/ 	.short	0x0008
        /*0084*/ 	.byte	0x00, 0xf4, 0x21, 0x00


	//----- nvinfo : EIATTR_KPARAM_INFO
	.align		4
.L_27:
        /*0088*/ 	.byte	0x04, 0x17
        /*008a*/ 	.short	(.L_29 - .L_28)
.L_28:
        /*008c*/ 	.word	0x00000000
        /*0090*/ 	.short	0x0000
        /*0092*/ 	.short	0x0000
        /*0094*/ 	.byte	0x00, 0xf4, 0x21, 0x00


	//----- nvinfo : EIATTR_SPARSE_MMA_MASK
	.align		4
.L_29:
        /*0098*/ 	.byte	0x03, 0x50
        /*009a*/ 	.short	0x0000


	//----- nvinfo : EIATTR_MAXREG_COUNT
	.align		4
        /*009c*/ 	.byte	0x03, 0x1b
        /*009e*/ 	.short	0x00ff


	//----- nvinfo : EIATTR_EXIT_INSTR_OFFSETS
	.align		4
        /*00a0*/ 	.byte	0x04, 0x1c
        /*00a2*/ 	.short	(.L_31 - .L_30)


	//   ....[0]....
.L_30:
        /*00a4*/ 	.word	0x00000380


	//----- nvinfo : EIATTR_REQNTID
	.align		4
.L_31:
        /*00a8*/ 	.byte	0x04, 0x10
        /*00aa*/ 	.short	(.L_33 - .L_32)
.L_32:
        /*00ac*/ 	.word	0x00000080
        /*00b0*/ 	.word	0x00000001
        /*00b4*/ 	.word	0x00000001


	//----- nvinfo : EIATTR_CBANK_PARAM_SIZE
	.align		4
.L_33:
        /*00b8*/ 	.byte	0x03, 0x19
        /*00ba*/ 	.short	0x0044


	//----- nvinfo : EIATTR_PARAM_CBANK
	.align		4
        /*00bc*/ 	.byte	0x04, 0x0a
        /*00be*/ 	.short	(.L_35 - .L_34)
	.align		4
.L_34:
        /*00c0*/ 	.word	index@(.nv.constant0.triton_poi_fused__native_batch_norm_legit_no_training_convolution_relu_threshold_backward_0)
        /*00c4*/ 	.short	0x0210
        /*00c6*/ 	.short	0x0044


	//----- nvinfo : EIATTR_SW_WAR
	.align		4
.L_35:
        /*00c8*/ 	.byte	0x04, 0x36
        /*00ca*/ 	.short	(.L_37 - .L_36)
.L_36:
        /*00cc*/ 	.word	0x00000008
.L_37:


//--------------------- .nv.callgraph             --------------------------
	.section	.nv.callgraph,"",@"SHT_CUDA_CALLGRAPH"
	.align	4
	.sectionentsize	8
	.align		4
        /*0000*/ 	.word	0x00000000
	.align		4
        /*0004*/ 	.word	0xffffffff
	.align		4
        /*0008*/ 	.word	0x00000000
	.align		4
        /*000c*/ 	.word	0xfffffffe
	.align		4
        /*0010*/ 	.word	0x00000000
	.align		4
        /*0014*/ 	.word	0xfffffffd
	.align		4
        /*0018*/ 	.word	0x00000000
	.align		4
        /*001c*/ 	.word	0xfffffffc


//--------------------- .nv.constant4             --------------------------
	.section	.nv.constant4,"a",@progbits
	.align	8
	.align		8
.nv.constant4:
        /*0000*/ 	.dword	_$_str
	.align		8
        /*0008*/ 	.dword	_$_str_$_2


//--------------------- .text.triton_poi_fused__native_batch_norm_legit_no_training_convolution_relu_threshold_backward_0 --------------------------
	.section	.text.triton_poi_fused__native_batch_norm_legit_no_training_convolution_relu_threshold_backward_0,"ax",@progbits
	.align	128
        .global         triton_poi_fused__native_batch_norm_legit_no_training_convolution_relu_threshold_backward_0
        .type           triton_poi_fused__native_batch_norm_legit_no_training_convolution_relu_threshold_backward_0,@function
        .size           triton_poi_fused__native_batch_norm_legit_no_training_convolution_relu_threshold_backward_0,(.L_x_1 - triton_poi_fused__native_batch_norm_legit_no_training_convolution_relu_threshold_backward_0)
        .other          triton_poi_fused__native_batch_norm_legit_no_training_convolution_relu_threshold_backward_0,@"STO_CUDA_ENTRY STV_DEFAULT"
triton_poi_fused__native_batch_norm_legit_no_training_convolution_relu_threshold_backward_0:
.text.triton_poi_fused__native_batch_norm_legit_no_training_convolution_relu_threshold_backward_0:
[----:B------:R-:W-:Y:S08]  /*0000*/  LDC R1, c[0x0][0x28] ;  /* 0x00000a00ff017b82 */ /* 0x000ff00000000800 */
[----:B------:R-:W1:Y:S01]  /*0010*/  LDC.64 R2, c[0x0][0x228] ;  /* 0x00008a00ff027b82 */ /* 0x000e620000000a00 */
[----:B------:R-:W-:Y:S01]  /*0020*/  ULDC.64 UR4, c[0x0][0x208] ;  /* 0x0000820000047ab9 */ /* 0x000fe20000000a00 */
[----:B------:R-:W2:Y:S01]  /*0030*/  S2R R0, SR_TID.X ;  /* 0x0000000000007919 */ /* 0x000ea20000002100 */
[----:B------:R-:W3:Y:S05]  /*0040*/  S2R R15, SR_CTAID.X ;  /* 0x00000000000f7919 */ /* 0x000eea0000002500 */
[----:B------:R-:W4:Y:S08]  /*0050*/  LDC.64 R4, c[0x0][0x210] ;  /* 0x00008400ff047b82 */ /* 0x000f300000000a00 */
[----:B------:R-:W5:Y:S08]  /*0060*/  LDC.64 R6, c[0x0][0x218] ;  /* 0x00008600ff067b82 */ /* 0x000f700000000a00 */
[----:B------:R-:W3:Y:S01]  /*0070*/  LDC.64 R8, c[0x0][0x220] ;  /* 0x00008800ff087b82 */ /* 0x000ee20000000a00 */
[----:B-1----:R4:W4:Y:S07]  /*0080*/  LDG.E R14, desc[UR4][R2.64] ;  /* 0x00000004020e7981 */ /* 0x00292e000c1e1900 */
[----:B------:R-:W1:Y:S08]  /*0090*/  LDC.64 R10, c[0x0][0x230] ;  /* 0x00008c00ff0a7b82 */ /* 0x000e700000000a00 */
[----:B------:R-:W4:Y:S01]  /*00a0*/  LDC.64 R12, c[0x0][0x238] ;  /* 0x00008e00ff0c7b82 */ /* 0x000f220000000a00 */
[----:B--2---:R-:W-:Y:S01]  /*00b0*/  SHF.L.U32 R0, R0, 0x1, RZ ;  /* 0x0000000100007819 */ /* 0x004fe200000006ff */
[----:B-----5:R-:W2:Y:S01]  /*00c0*/  LDG.E R6, desc[UR4][R6.64] ;  /* 0x0000000406067981 */ /* 0x020ea2000c1e1900 */
[----:B------:R-:W-:Y:S01]  /*00d0*/  HFMA2.MMA R16, -RZ, RZ, 1.625, 0 ;  /* 0x3e800000ff107435 */ /* 0x000fe200000001ff */
[----:B------:R-:W-:Y:S01]  /*00e0*/  ULDC.64 UR6, c[0x0][0x248] ;  /* 0x0000920000067ab9 */ /* 0x000fe20000000a00 */
[----:B------:R-:W-:Y:S01]  /*00f0*/  LOP3.LUT R0, R0, 0xfe, RZ, 0xc0, !PT ;  /* 0x000000fe00007812 */ /* 0x000fe200078ec0ff */
[----:B0--3--:R-:W3:Y:S03]  /*0100*/  LDG.E R8, desc[UR4][R8.64] ;  /* 0x0000000408087981 */ /* 0x009ee6000c1e1900 */
[----:B------:R-:W-:-:S05]  /*0110*/  LEA R0, R15, R0, 0x8 ;  /* 0x000000000f007211 */ /* 0x000fca00078e40ff */
[----:B----4-:R-:W-:Y:S01]  /*0120*/  IMAD.WIDE R2, R0, 0x4, R4 ;  /* 0x0000000400027825 */ /* 0x010fe200078e0204 */
[----:B-1----:R-:W4:Y:S04]  /*0130*/  LDG.E R10, desc[UR4][R10.64] ;  /* 0x000000040a0a7981 */ /* 0x002f28000c1e1900 */
[----:B------:R-:W2:Y:S04]  /*0140*/  LDG.E.64 R4, desc[UR4][R2.64] ;  /* 0x0000000402047981 */ /* 0x000ea8000c1e1b00 */
[----:B------:R0:W4:Y:S01]  /*0150*/  LDG.E R13, desc[UR4][R12.64] ;  /* 0x000000040c0d7981 */ /* 0x000122000c1e1900 */
[----:B------:R-:W-:-:S04]  /*0160*/  FADD R14, R14, 9.9999997473787516356e-06 ;  /* 0x3727c5ac0e0e7421 */ /* 0x000fc80000000000 */
[----:B------:R-:W1:Y:S02]  /*0170*/  MUFU.SQRT R15, R14 ;  /* 0x0000000e000f7308 */ /* 0x000e640000002000 */
[C---:B-1----:R-:W-:Y:S02]  /*0180*/  FSETP.GT.AND P0, PT, R15.reuse, 8.50705917302346158658e+37, PT ;  /* 0x7e8000000f00780b */ /* 0x042fe40003f04000 */
[----:B------:R-:W-:-:S11]  /*0190*/  FSETP.GEU.AND P1, PT, R15, 1.175494350822287508e-38, PT ;  /* 0x008000000f00780b */ /* 0x000fd60003f2e000 */
[----:B------:R-:W-:-:S04]  /*01a0*/  @P0 FMUL R15, R15, 0.25 ;  /* 0x3e8000000f0f0820 */ /* 0x000fc80000400000 */
[----:B------:R-:W-:-:S06]  /*01b0*/  @!P1 FMUL R15, R15, 16777216 ;  /* 0x4b8000000f0f9820 */ /* 0x000fcc0000400000 */
[----:B------:R-:W1:Y:S01]  /*01c0*/  MUFU.RCP R15, R15 ;  /* 0x0000000f000f7308 */ /* 0x000e620000001000 */
[----:B------:R-:W-:Y:S01]  /*01d0*/  FSEL R16, R16, 1, P0 ;  /* 0x3f80000010107808 */ /* 0x000fe20000000000 */
[--C-:B--2---:R-:W-:Y:S01]  /*01e0*/  FADD R4, R4, R6.reuse ;  /* 0x0000000604047221 */ /* 0x104fe20000000000 */
[----:B------:R-:W-:-:S03]  /*01f0*/  FADD R5, R5, R6 ;  /* 0x0000000605057221 */ /* 0x000fc60000000000 */
[----:B------:R-:W-:Y:S01]  /*0200*/  @!P1 FMUL R16, R16, 16777216 ;  /* 0x4b80000010109820 */ /* 0x000fe20000400000 */
[C---:B---3--:R-:W-:Y:S01]  /*0210*/  FADD R6, -R8.reuse, R4 ;  /* 0x0000000408067221 */ /* 0x048fe20000000100 */
[----:B------:R-:W-:Y:S02]  /*0220*/  FADD R8, -R8, R5 ;  /* 0x0000000508087221 */ /* 0x000fe40000000100 */
[----:B-1----:R-:W-:-:S04]  /*0230*/  FMUL R7, R15, R16 ;  /* 0x000000100f077220 */ /* 0x002fc80000400000 */
[-C--:B0-----:R-:W-:Y:S01]  /*0240*/  FMUL R12, R6, R7.reuse ;  /* 0x00000007060c7220 */ /* 0x081fe20000400000 */
[----:B------:R-:W-:Y:S02]  /*0250*/  FMUL R8, R8, R7 ;  /* 0x0000000708087220 */ /* 0x000fe40000400000 */
[----:B------:R-:W0:Y:S01]  /*0260*/  LDC.64 R6, c[0x0][0x240] ;  /* 0x00009000ff067b82 */ /* 0x000e220000000a00 */
[C-C-:B----4-:R-:W-:Y:S01]  /*0270*/  FFMA R12, R10.reuse, R12, R13.reuse ;  /* 0x0000000c0a0c7223 */ /* 0x150fe2000000000d */
[----:B------:R-:W-:-:S04]  /*0280*/  FFMA R8, R10, R8, R13 ;  /* 0x000000080a087223 */ /* 0x000fc8000000000d */
[----:B------:R-:W-:Y:S02]  /*0290*/  FSETP.GEU.AND P0, PT, R12, RZ, PT ;  /* 0x000000ff0c00720b */ /* 0x000fe40003f0e000 */
[----:B------:R-:W-:Y:S02]  /*02a0*/  FSETP.GEU.AND P1, PT, R8, RZ, PT ;  /* 0x000000ff0800720b */ /* 0x000fe40003f2e000 */
[----:B------:R-:W-:Y:S02]  /*02b0*/  FSEL R12, R12, RZ, P0 ;  /* 0x000000ff0c0c7208 */ /* 0x000fe40000000000 */
[----:B------:R-:W-:Y:S02]  /*02c0*/  FSEL R13, R8, RZ, P1 ;  /* 0x000000ff080d7208 */ /* 0x000fe40000800000 */
[----:B------:R-:W-:Y:S02]  /*02d0*/  FSETP.GTU.AND P0, PT, R12, RZ, PT ;  /* 0x000000ff0c00720b */ /* 0x000fe40003f0c000 */
[----:B------:R-:W-:-:S02]  /*02e0*/  FSETP.GTU.AND P1, PT, R13, RZ, PT ;  /* 0x000000ff0d00720b */ /* 0x000fc40003f2c000 */
[----:B------:R-:W-:Y:S02]  /*02f0*/  IADD3 R8, P2, R0, UR6, RZ ;  /* 0x0000000600087c10 */ /* 0x000fe4000ff5e0ff */
[----:B------:R-:W-:Y:S02]  /*0300*/  SEL R11, RZ, 0x100, P1 ;  /* 0x00000100ff0b7807 */ /* 0x000fe40000800000 */
[----:B------:R-:W-:Y:S01]  /*0310*/  SEL R10, RZ, 0x1, P0 ;  /* 0x00000001ff0a7807 */ /* 0x000fe20000000000 */
[C---:B0-----:R-:W-:Y:S01]  /*0320*/  IMAD.WIDE R6, R0.reuse, 0x4, R6 ;  /* 0x0000000400067825 */ /* 0x041fe200078e0206 */
[----:B------:R-:W-:Y:S02]  /*0330*/  LEA.HI.X.SX32 R9, R0, UR7, 0x1, P2 ;  /* 0x0000000700097c11 */ /* 0x000fe400090f0eff */
[----:B------:R-:W-:Y:S01]  /*0340*/  IADD3 R11, R10, R11, RZ ;  /* 0x0000000b0a0b7210 */ /* 0x000fe20007ffe0ff */
[----:B------:R-:W-:Y:S04]  /*0350*/  STG.E.64 desc[UR4][R2.64], R4 ;  /* 0x0000000402007986 */ /* 0x000fe8000c101b04 */
[----:B------:R-:W-:Y:S04]  /*0360*/  STG.E.64 desc[UR4][R6.64], R12 ;  /* 0x0000000c06007986 */ /* 0x000fe8000c101b04 */
[----:B------:R-:W-:Y:S01]  /*0370*/  STG.E.U16 desc[UR4][R8.64], R11 ;  /* 0x0000000b08007986 */ /* 0x000fe2000c101504 */
[----:B------:R-:W-:Y:S05]  /*0380*/  EXIT ;  /* 0x000000000000794d */ /* 0x000fea0003800000 */
.L_x_0:
[----:B------:R-:W-:-:S00]  /*0390*/  BRA `(.L_x_0) ;  /* 0xfffffffc00fc7947 */ /* 0x000fc0000383ffff */
[----:B------:R-:W-:-:S00]  /*03a0*/  NOP ;  /* 0x0000000000007918 */ /* 0x000fc00000000000 */
        /* <DEDUP_REMOVED lines=13> */
.L_x_1:


//--------------------- .nv.global.init           --------------------------
	.section	.nv.global.init,"aw",@progbits
.nv.global.init:
	.type		_$_str,@object
	.size		_$_str,(_$_str_$_2 - _$_str)
_$_str:
        /*0000*/ 	.byte	0x5f, 0x5f, 0x43, 0x55, 0x44, 0x41, 0x5f, 0x46, 0x54, 0x5a, 0x00
	.type		_$_str_$_2,@object
	.size		_$_str_$_2,(.L_1 - _$_str_$_2)
_$_str_$_2:
        /*000b*/ 	.byte	0x5f, 0x5f, 0x43, 0x55, 0x44, 0x41, 0x5f, 0x50, 0x52, 0x45, 0x43, 0x5f, 0x53, 0x51, 0x52, 0x54
        /*001b*/ 	.byte	0x00
.L_1:


//--------------------- .nv.constant0.triton_poi_fused__native_batch_norm_legit_no_training_convolution_relu_threshold_backward_0 --------------------------
	.section	.nv.constant0.triton_poi_fused__native_batch_norm_legit_no_training_convolution_relu_threshold_backward_0,"a",@progbits
	.sectionflags	@""
	.align	4
.nv.constant0.triton_poi_fused__native_batch_norm_legit_no_training_convolution_relu_threshold_backward_0:
	.zero		596
